//
// Generated by NVIDIA NVVM Compiler
//
// Compiler Build ID: CL-36424714
// Cuda compilation tools, release 13.0, V13.0.88
// Based on NVVM 20.0.0
//

.version 9.0
.target sm_100
.address_size 64

	// .globl	_Z1fPcPiS_

.visible .entry _Z1fPcPiS_(
	.param .u64 .ptr .align 1 _Z1fPcPiS__param_0,
	.param .u64 .ptr .align 1 _Z1fPcPiS__param_1,
	.param .u64 .ptr .align 1 _Z1fPcPiS__param_2
)
{
	.reg .b16 	%rs<6>;
	.reg .b32 	%r<6>;
	.reg .b64 	%rd<5>;

	ld.param.u64 	%rd1, [_Z1fPcPiS__param_1];
	ld.param.u64 	%rd2, [_Z1fPcPiS__param_2];
	cvta.to.global.u64 	%rd3, %rd2;
	cvta.to.global.u64 	%rd4, %rd1;
	ld.global.u32 	%r1, [%rd4];
	st.global.u8 	[%rd3], %r1;
	ld.global.u32 	%r2, [%rd4+4];
	st.global.u8 	[%rd3+1], %r2;
	ld.global.u32 	%r3, [%rd4+8];
	st.global.u8 	[%rd3+2], %r3;
	ld.global.u32 	%r4, [%rd4+12];
	st.global.u8 	[%rd3+3], %r4;
	ld.global.u32 	%r5, [%rd4+16];
	st.global.u8 	[%rd3+4], %r5;
	ld.global.u8 	%rs1, [%rd4];
	st.global.u8 	[%rd3], %rs1;
	ld.global.u8 	%rs2, [%rd4+1];
	st.global.u8 	[%rd3+1], %rs2;
	ld.global.u8 	%rs3, [%rd4+2];
	st.global.u8 	[%rd3+2], %rs3;
	ld.global.u8 	%rs4, [%rd4+3];
	st.global.u8 	[%rd3+3], %rs4;
	ld.global.u8 	%rs5, [%rd4+4];
	st.global.u8 	[%rd3+4], %rs5;
	ret;

}


// ===== COMPILED SASS (sm_100) =====

	.target	sm_100

	.elftype	@"ET_EXEC"


//--------------------- .note.nv.tkinfo           --------------------------
	.section	.note.nv.tkinfo,"",@"SHT_NOTE"
	.sectionflags	@"SHF_NOTE_NV_TKINFO"
	.tkinfo
        /*0018*/ 	.word	0x00000002
        /*0030*/ 	.string	""
        /*0030*/ 	.string	"ptxas"
        /*0030*/ 	.string	"Cuda compilation tools, release 13.0, V13.0.88"
        /*0030*/ 	.string	"Build cuda_13.0.r13.0/compiler.36424714_0"
        /*0030*/ 	.string	"-arch sm_100 -m 64 "



//--------------------- .note.nv.cuinfo           --------------------------
	.section	.note.nv.cuinfo,"",@"SHT_NOTE"
	.sectionflags	@"SHF_NOTE_NV_CUINFO"
        /*0018*/ 	.short	0x0002
        /*001a*/ 	.short	0x0064
        /*001c*/ 	.short	0x0082
	.zero		2


//--------------------- .nv.info                  --------------------------
	.section	.nv.info,"",@"SHT_CUDA_INFO"
	.align	4


	//----- nvinfo : EIATTR_REGCOUNT
	.align		4
        /*0000*/ 	.byte	0x04, 0x2f
        /*0002*/ 	.short	(.L_1 - .L_0)
	.align		4
.L_0:
        /*0004*/ 	.word	index@(_Z1fPcPiS_)
        /*0008*/ 	.word	0x00000014


	//----- nvinfo : EIATTR_FRAME_SIZE
	.align		4
.L_1:
        /*000c*/ 	.byte	0x04, 0x11
        /*000e*/ 	.short	(.L_3 - .L_2)
	.align		4
.L_2:
        /*0010*/ 	.word	index@(_Z1fPcPiS_)
        /*0014*/ 	.word	0x00000000


	//----- nvinfo : EIATTR_MIN_STACK_SIZE
	.align		4
.L_3:
        /*0018*/ 	.byte	0x04, 0x12
        /*001a*/ 	.short	(.L_5 - .L_4)
	.align		4
.L_4:
        /*001c*/ 	.word	index@(_Z1fPcPiS_)
        /*0020*/ 	.word	0x00000000
.L_5:


//--------------------- .nv.compat                --------------------------
	.section	.nv.compat,"",@"SHT_CUDA_COMPAT_INFO"
	.align	4
        /*0000*/ 	.byte	0x02, 0x09, 0x00, 0x00, 0x02, 0x02, 0x01, 0x00, 0x02, 0x05, 0x05, 0x00, 0x03, 0x07, 0x01, 0x01
        /*0010*/ 	.byte	0x02, 0x03, 0x00, 0x00, 0x02, 0x06, 0x01, 0x00, 0x04, 0x0b, 0x08, 0x00, 0x09, 0x00, 0x00, 0x00
        /*0020*/ 	.byte	0x00, 0x00, 0x00, 0x00


//--------------------- .nv.info._Z1fPcPiS_       --------------------------
	.section	.nv.info._Z1fPcPiS_,"",@"SHT_CUDA_INFO"
	.sectionflags	@""
	.align	4


	//----- nvinfo : EIATTR_CUDA_API_VERSION
	.align		4
        /*0000*/ 	.byte	0x04, 0x37
        /*0002*/ 	.short	(.L_7 - .L_6)
.L_6:
        /*0004*/ 	.word	0x00000082


	//----- nvinfo : EIATTR_KPARAM_INFO
	.align		4
.L_7:
        /*0008*/ 	.byte	0x04, 0x17
        /*000a*/ 	.short	(.L_9 - .L_8)
.L_8:
        /*000c*/ 	.word	0x00000000
        /*0010*/ 	.short	0x0002
        /*0012*/ 	.short	0x0010
        /*0014*/ 	.byte	0x00, 0xf5, 0x21, 0x00


	//----- nvinfo : EIATTR_KPARAM_INFO
	.align		4
.L_9:
        /*0018*/ 	.byte	0x04, 0x17
        /*001a*/ 	.short	(.L_11 - .L_10)
.L_10:
        /*001c*/ 	.word	0x00000000
        /*0020*/ 	.short	0x0001
        /*0022*/ 	.short	0x0008
        /*0024*/ 	.byte	0x00, 0xf5, 0x21, 0x00


	//----- nvinfo : EIATTR_KPARAM_INFO
	.align		4
.L_11:
        /*0028*/ 	.byte	0x04, 0x17
        /*002a*/ 	.short	(.L_13 - .L_12)
.L_12:
        /*002c*/ 	.word	0x00000000
        /*0030*/ 	.short	0x0000
        /*0032*/ 	.short	0x0000
        /*0034*/ 	.byte	0x00, 0xf5, 0x21, 0x00


	//----- nvinfo : EIATTR_SPARSE_MMA_MASK
	.align		4
.L_13:
        /*0038*/ 	.byte	0x03, 0x50
        /*003a*/ 	.short	0x0000


	//----- nvinfo : EIATTR_MAXREG_COUNT
	.align		4
        /*003c*/ 	.byte	0x03, 0x1b
        /*003e*/ 	.short	0x00ff


	//----- nvinfo : EIATTR_MERCURY_ISA_VERSION
	.align		4
        /*0040*/ 	.byte	0x03, 0x5f
        /*0042*/ 	.short	0x0101


	//----- nvinfo : EIATTR_VRC_CTA_INIT_COUNT
	.align		4
        /*0044*/ 	.byte	0x02, 0x4a
	.zero		1
	.zero		1


	//----- nvinfo : EIATTR_EXIT_INSTR_OFFSETS
	.align		4
        /*0048*/ 	.byte	0x04, 0x1c
        /*004a*/ 	.short	(.L_15 - .L_14)


	//   ....[0]....
.L_14:
        /*004c*/ 	.word	0x00000180


	//----- nvinfo : EIATTR_CBANK_PARAM_SIZE
	.align		4
.L_15:
        /*0050*/ 	.byte	0x03, 0x19
        /*0052*/ 	.short	0x0018


	//----- nvinfo : EIATTR_PARAM_CBANK
	.align		4
        /*0054*/ 	.byte	0x04, 0x0a
        /*0056*/ 	.short	(.L_17 - .L_16)
	.align		4
.L_16:
        /*0058*/ 	.word	index@(.nv.constant0._Z1fPcPiS_)
        /*005c*/ 	.short	0x0380
        /*005e*/ 	.short	0x0018


	//----- nvinfo : EIATTR_SW_WAR
	.align		4
.L_17:
        /*0060*/ 	.byte	0x04, 0x36
        /*0062*/ 	.short	(.L_19 - .L_18)
.L_18:
        /*0064*/ 	.word	0x00000008
.L_19:


//--------------------- .nv.callgraph             --------------------------
	.section	.nv.callgraph,"",@"SHT_CUDA_CALLGRAPH"
	.align	4
	.sectionentsize	8
	.align		4
        /*0000*/ 	.word	0x00000000
	.align		4
        /*0004*/ 	.word	0xffffffff
	.align		4
        /*0008*/ 	.word	0x00000000
	.align		4
        /*000c*/ 	.word	0xfffffffe
	.align		4
        /*0010*/ 	.word	0x00000000
	.align		4
        /*0014*/ 	.word	0xfffffffd
	.align		4
        /*0018*/ 	.word	0x00000000
	.align		4
        /*001c*/ 	.word	0xfffffffc


//--------------------- .text._Z1fPcPiS_          --------------------------
	.section	.text._Z1fPcPiS_,"ax",@progbits
	.align	128
        .global         _Z1fPcPiS_
        .type           _Z1fPcPiS_,@function
        .size           _Z1fPcPiS_,(.L_x_1 - _Z1fPcPiS_)
        .other          _Z1fPcPiS_,@"STO_CUDA_ENTRY STV_DEFAULT"
_Z1fPcPiS_:
.text._Z1fPcPiS_:
[----:B------:R-:W-:Y:S08]  /*0000*/  LDC R1, c[0x0][0x37c] ;  /* 0x0000df00ff017b82 */ /* 0x000ff00000000800 */
[----:B------:R-:W0:Y:S01]  /*0010*/  LDC.64 R2, c[0x0][0x388] ;  /* 0x0000e200ff027b82 */ /* 0x000e220000000a00 */
[----:B------:R-:W0:Y:S02]  /*0020*/  LDCU.64 UR4, c[0x0][0x358] ;  /* 0x00006b00ff0477ac */ /* 0x000e240008000a00 */
[----:B0-----:R-:W2:Y:S05]  /*0030*/  LDG.E R7, desc[UR4][R2.64] ;  /* 0x0000000402077981 */ /* 0x001eaa000c1e1900 */
[----:B------:R-:W2:Y:S02]  /*0040*/  LDC.64 R4, c[0x0][0x390] ;  /* 0x0000e400ff047b82 */ /* 0x000ea40000000a00 */
[----:B--2---:R0:W-:Y:S04]  /*0050*/  STG.E.U8 desc[UR4][R4.64], R7 ;  /* 0x0000000704007986 */ /* 0x0041e8000c101104 */
[----:B------:R-:W2:Y:S04]  /*0060*/  LDG.E R9, desc[UR4][R2.64+0x4] ;  /* 0x0000040402097981 */ /* 0x000ea8000c1e1900 */
[----:B--2---:R1:W-:Y:S04]  /*0070*/  STG.E.U8 desc[UR4][R4.64+0x1], R9 ;  /* 0x0000010904007986 */ /* 0x0043e8000c101104 */
[----:B------:R-:W2:Y:S04]  /*0080*/  LDG.E R11, desc[UR4][R2.64+0x8] ;  /* 0x00000804020b7981 */ /* 0x000ea8000c1e1900 */
[----:B--2---:R2:W-:Y:S04]  /*0090*/  STG.E.U8 desc[UR4][R4.64+0x2], R11 ;  /* 0x0000020b04007986 */ /* 0x0045e8000c101104 */
[----:B------:R-:W3:Y:S04]  /*00a0*/  LDG.E R13, desc[UR4][R2.64+0xc] ;  /* 0x00000c04020d7981 */ /* 0x000ee8000c1e1900 */
[----:B---3--:R3:W-:Y:S04]  /*00b0*/  STG.E.U8 desc[UR4][R4.64+0x3], R13 ;  /* 0x0000030d04007986 */ /* 0x0087e8000c101104 */
[----:B------:R-:W4:Y:S04]  /*00c0*/  LDG.E R15, desc[UR4][R2.64+0x10] ;  /* 0x00001004020f7981 */ /* 0x000f28000c1e1900 */
[----:B----4-:R-:W-:Y:S04]  /*00d0*/  STG.E.U8 desc[UR4][R4.64+0x4], R15 ;  /* 0x0000040f04007986 */ /* 0x010fe8000c101104 */
[----:B------:R-:W4:Y:S04]  /*00e0*/  LDG.E.U8 R17, desc[UR4][R2.64] ;  /* 0x0000000402117981 */ /* 0x000f28000c1e1100 */
[----:B----4-:R-:W-:Y:S04]  /*00f0*/  STG.E.U8 desc[UR4][R4.64], R17 ;  /* 0x0000001104007986 */ /* 0x010fe8000c101104 */
[----:B0-----:R-:W4:Y:S04]  /*0100*/  LDG.E.U8 R7, desc[UR4][R2.64+0x1] ;  /* 0x0000010402077981 */ /* 0x001f28000c1e1100 */
[----:B----4-:R-:W-:Y:S04]  /*0110*/  STG.E.U8 desc[UR4][R4.64+0x1], R7 ;  /* 0x0000010704007986 */ /* 0x010fe8000c101104 */
[----:B-1----:R-:W4:Y:S04]  /*0120*/  LDG.E.U8 R9, desc[UR4][R2.64+0x2] ;  /* 0x0000020402097981 */ /* 0x002f28000c1e1100 */
[----:B----4-:R-:W-:Y:S04]  /*0130*/  STG.E.U8 desc[UR4][R4.64+0x2], R9 ;  /* 0x0000020904007986 */ /* 0x010fe8000c101104 */
[----:B--2---:R-:W2:Y:S04]  /*0140*/  LDG.E.U8 R11, desc[UR4][R2.64+0x3] ;  /* 0x00000304020b7981 */ /* 0x004ea8000c1e1100 */
[----:B--2---:R-:W-:Y:S04]  /*0150*/  STG.E.U8 desc[UR4][R4.64+0x3], R11 ;  /* 0x0000030b04007986 */ /* 0x004fe8000c101104 */
[----:B---3--:R-:W2:Y:S04]  /*0160*/  LDG.E.U8 R13, desc[UR4][R2.64+0x4] ;  /* 0x00000404020d7981 */ /* 0x008ea8000c1e1100 */
[----:B--2---:R-:W-:Y:S01]  /*0170*/  STG.E.U8 desc[UR4][R4.64+0x4], R13 ;  /* 0x0000040d04007986 */ /* 0x004fe2000c101104 */
[----:B------:R-:W-:Y:S05]  /*0180*/  EXIT ;  /* 0x000000000000794d */ /* 0x000fea0003800000 */
.L_x_0:
[----:B------:R-:W-:-:S00]  /*0190*/  BRA `(.L_x_0) ;  /* 0xfffffffc00fc7947 */ /* 0x000fc0000383ffff */
[----:B------:R-:W-:-:S00]  /*01a0*/  NOP ;  /* 0x0000000000007918 */ /* 0x000fc00000000000 */
        /* <DEDUP_REMOVED lines=13> */
.L_x_1:


//--------------------- .nv.shared.reserved.0     --------------------------
	.section	.nv.shared.reserved.0,"aw",@nobits
	.weak		__nv_reservedSMEM_offset_0_alias
	.size		__nv_reservedSMEM_offset_0_alias, 0, 64
	.other		__nv_reservedSMEM_offset_0_alias,@"STO_CUDA_RESERVED_SHARED STV_DEFAULT"
__nv_reservedSMEM_offset_0_alias:
	.zero		0
	.zero		64


//--------------------- .nv.constant0._Z1fPcPiS_  --------------------------
	.section	.nv.constant0._Z1fPcPiS_,"a",@progbits
	.sectionflags	@""
	.align	4
.nv.constant0._Z1fPcPiS_:
	.zero		920


//--------------------- SYMBOLS --------------------------

	.type		.nv.reservedSmem.offset0,@object
	.size		.nv.reservedSmem.offset0,0x4
